//
// Generated by NVIDIA NVVM Compiler
//
// Compiler Build ID: CL-36424714
// Cuda compilation tools, release 13.0, V13.0.88
// Based on NVVM 20.0.0
//

.version 9.0
.target sm_100
.address_size 64

	// .globl	_Z23MatrixMulKernel_col_majPdS_S_ii
.extern .shared .align 16 .b8 buffer[];

.visible .entry _Z23MatrixMulKernel_col_majPdS_S_ii(
	.param .u64 .ptr .align 1 _Z23MatrixMulKernel_col_majPdS_S_ii_param_0,
	.param .u64 .ptr .align 1 _Z23MatrixMulKernel_col_majPdS_S_ii_param_1,
	.param .u64 .ptr .align 1 _Z23MatrixMulKernel_col_majPdS_S_ii_param_2,
	.param .u32 _Z23MatrixMulKernel_col_majPdS_S_ii_param_3,
	.param .u32 _Z23MatrixMulKernel_col_majPdS_S_ii_param_4
)
{
	.reg .pred 	%p<15>;
	.reg .b32 	%r<101>;
	.reg .b64 	%rd<17>;
	.reg .b64 	%fd<73>;

	ld.param.u32 	%r35, [_Z23MatrixMulKernel_col_majPdS_S_ii_param_3];
	ld.param.u32 	%r36, [_Z23MatrixMulKernel_col_majPdS_S_ii_param_4];
	mul.lo.s32 	%r1, %r36, %r36;
	shl.b32 	%r37, %r1, 3;
	mov.u32 	%r38, buffer;
	add.s32 	%r2, %r38, %r37;
	mov.u32 	%r39, %ctaid.x;
	mov.u32 	%r40, %ctaid.y;
	mov.u32 	%r3, %tid.x;
	mov.u32 	%r4, %tid.y;
	mov.u32 	%r41, %ntid.y;
	mad.lo.s32 	%r5, %r40, %r41, %r4;
	mov.u32 	%r42, %ntid.x;
	mad.lo.s32 	%r6, %r39, %r42, %r3;
	mul.lo.s32 	%r7, %r36, %r4;
	add.s32 	%r43, %r7, %r3;
	shl.b32 	%r44, %r43, 3;
	add.s32 	%r8, %r38, %r44;
	mov.b64 	%rd4, 0;
	st.shared.u64 	[%r8], %rd4;
	add.s32 	%r9, %r2, %r44;
	st.shared.u64 	[%r9], %rd4;
	add.s32 	%r45, %r35, -1;
	div.s32 	%r10, %r45, %r36;
	setp.lt.s32 	%p1, %r10, 0;
	mov.f64 	%fd71, 0d0000000000000000;
	@%p1 bra 	$L__BB0_17;
	and.b32  	%r11, %r36, 7;
	and.b32  	%r12, %r36, 3;
	and.b32  	%r13, %r36, 2147483640;
	and.b32  	%r14, %r36, 1;
	neg.s32 	%r15, %r13;
	shl.b32 	%r48, %r3, 3;
	add.s32 	%r49, %r37, %r48;
	add.s32 	%r16, %r38, %r49;
	shl.b32 	%r17, %r36, 6;
	shl.b32 	%r18, %r36, 3;
	mov.f64 	%fd71, 0d0000000000000000;
	mov.b32 	%r94, 0;
$L__BB0_2:
	mov.u32 	%r19, %r94;
	setp.ge.s32 	%p2, %r5, %r35;
	mul.lo.s32 	%r20, %r19, %r36;
	add.s32 	%r51, %r20, %r3;
	setp.ge.u32 	%p3, %r51, %r35;
	or.pred  	%p4, %p2, %p3;
	@%p4 bra 	$L__BB0_4;
	ld.param.u64 	%rd15, [_Z23MatrixMulKernel_col_majPdS_S_ii_param_1];
	ld.param.u64 	%rd14, [_Z23MatrixMulKernel_col_majPdS_S_ii_param_0];
	mad.lo.s32 	%r52, %r35, %r5, %r51;
	cvta.to.global.u64 	%rd5, %rd14;
	mul.wide.s32 	%rd6, %r52, 8;
	add.s64 	%rd7, %rd5, %rd6;
	ld.global.f64 	%fd17, [%rd7];
	st.shared.f64 	[%r8], %fd17;
	add.s32 	%r53, %r20, %r4;
	mad.lo.s32 	%r54, %r53, %r35, %r6;
	cvta.to.global.u64 	%rd8, %rd15;
	mul.wide.s32 	%rd9, %r54, 8;
	add.s64 	%rd10, %rd8, %rd9;
	ld.global.f64 	%fd18, [%rd10];
	st.shared.f64 	[%r9], %fd18;
$L__BB0_4:
	setp.lt.s32 	%p5, %r36, 1;
	bar.sync 	0;
	@%p5 bra 	$L__BB0_16;
	setp.lt.u32 	%p6, %r36, 8;
	mov.b32 	%r99, 0;
	@%p6 bra 	$L__BB0_8;
	shl.b32 	%r56, %r7, 3;
	mov.u32 	%r57, buffer;
	add.s32 	%r58, %r56, %r57;
	add.s32 	%r95, %r58, 32;
	mov.u32 	%r96, %r16;
	mov.u32 	%r97, %r15;
$L__BB0_7:
	.pragma "nounroll";
	ld.shared.f64 	%fd20, [%r95+-32];
	ld.shared.f64 	%fd21, [%r96];
	fma.rn.f64 	%fd22, %fd20, %fd21, %fd71;
	ld.shared.f64 	%fd23, [%r95+-24];
	add.s32 	%r59, %r96, %r18;
	ld.shared.f64 	%fd24, [%r59];
	fma.rn.f64 	%fd25, %fd23, %fd24, %fd22;
	ld.shared.f64 	%fd26, [%r95+-16];
	add.s32 	%r60, %r59, %r18;
	ld.shared.f64 	%fd27, [%r60];
	fma.rn.f64 	%fd28, %fd26, %fd27, %fd25;
	ld.shared.f64 	%fd29, [%r95+-8];
	add.s32 	%r61, %r60, %r18;
	ld.shared.f64 	%fd30, [%r61];
	fma.rn.f64 	%fd31, %fd29, %fd30, %fd28;
	ld.shared.f64 	%fd32, [%r95];
	add.s32 	%r62, %r61, %r18;
	ld.shared.f64 	%fd33, [%r62];
	fma.rn.f64 	%fd34, %fd32, %fd33, %fd31;
	ld.shared.f64 	%fd35, [%r95+8];
	add.s32 	%r63, %r62, %r18;
	ld.shared.f64 	%fd36, [%r63];
	fma.rn.f64 	%fd37, %fd35, %fd36, %fd34;
	ld.shared.f64 	%fd38, [%r95+16];
	add.s32 	%r64, %r63, %r18;
	ld.shared.f64 	%fd39, [%r64];
	fma.rn.f64 	%fd40, %fd38, %fd39, %fd37;
	ld.shared.f64 	%fd41, [%r95+24];
	add.s32 	%r65, %r64, %r18;
	ld.shared.f64 	%fd42, [%r65];
	fma.rn.f64 	%fd71, %fd41, %fd42, %fd40;
	add.s32 	%r97, %r97, 8;
	add.s32 	%r96, %r96, %r17;
	add.s32 	%r95, %r95, 64;
	setp.ne.s32 	%p7, %r97, 0;
	mov.u32 	%r99, %r13;
	@%p7 bra 	$L__BB0_7;
$L__BB0_8:
	setp.eq.s32 	%p8, %r11, 0;
	@%p8 bra 	$L__BB0_16;
	add.s32 	%r66, %r11, -1;
	setp.lt.u32 	%p9, %r66, 3;
	@%p9 bra 	$L__BB0_11;
	add.s32 	%r67, %r99, %r7;
	shl.b32 	%r68, %r67, 3;
	mov.u32 	%r69, buffer;
	add.s32 	%r70, %r69, %r68;
	ld.shared.f64 	%fd44, [%r70];
	mad.lo.s32 	%r71, %r99, %r36, %r3;
	shl.b32 	%r72, %r71, 3;
	add.s32 	%r73, %r2, %r72;
	ld.shared.f64 	%fd45, [%r73];
	fma.rn.f64 	%fd46, %fd44, %fd45, %fd71;
	ld.shared.f64 	%fd47, [%r70+8];
	add.s32 	%r74, %r73, %r18;
	ld.shared.f64 	%fd48, [%r74];
	fma.rn.f64 	%fd49, %fd47, %fd48, %fd46;
	ld.shared.f64 	%fd50, [%r70+16];
	add.s32 	%r75, %r74, %r18;
	ld.shared.f64 	%fd51, [%r75];
	fma.rn.f64 	%fd52, %fd50, %fd51, %fd49;
	ld.shared.f64 	%fd53, [%r70+24];
	add.s32 	%r76, %r75, %r18;
	ld.shared.f64 	%fd54, [%r76];
	fma.rn.f64 	%fd71, %fd53, %fd54, %fd52;
	add.s32 	%r99, %r99, 4;
$L__BB0_11:
	setp.eq.s32 	%p10, %r12, 0;
	@%p10 bra 	$L__BB0_16;
	setp.eq.s32 	%p11, %r12, 1;
	@%p11 bra 	$L__BB0_14;
	add.s32 	%r77, %r99, %r7;
	shl.b32 	%r78, %r77, 3;
	mov.u32 	%r79, buffer;
	add.s32 	%r80, %r79, %r78;
	ld.shared.f64 	%fd56, [%r80];
	mad.lo.s32 	%r81, %r99, %r36, %r3;
	shl.b32 	%r82, %r81, 3;
	add.s32 	%r83, %r2, %r82;
	ld.shared.f64 	%fd57, [%r83];
	fma.rn.f64 	%fd58, %fd56, %fd57, %fd71;
	ld.shared.f64 	%fd59, [%r80+8];
	add.s32 	%r84, %r83, %r18;
	ld.shared.f64 	%fd60, [%r84];
	fma.rn.f64 	%fd71, %fd59, %fd60, %fd58;
	add.s32 	%r99, %r99, 2;
$L__BB0_14:
	setp.eq.s32 	%p12, %r14, 0;
	@%p12 bra 	$L__BB0_16;
	add.s32 	%r85, %r99, %r7;
	shl.b32 	%r86, %r85, 3;
	mov.u32 	%r87, buffer;
	add.s32 	%r88, %r87, %r86;
	ld.shared.f64 	%fd61, [%r88];
	mad.lo.s32 	%r89, %r99, %r36, %r3;
	shl.b32 	%r90, %r89, 3;
	add.s32 	%r91, %r2, %r90;
	ld.shared.f64 	%fd62, [%r91];
	fma.rn.f64 	%fd71, %fd61, %fd62, %fd71;
$L__BB0_16:
	bar.sync 	0;
	add.s32 	%r94, %r19, 1;
	setp.ne.s32 	%p13, %r19, %r10;
	@%p13 bra 	$L__BB0_2;
$L__BB0_17:
	max.s32 	%r92, %r5, %r6;
	setp.ge.s32 	%p14, %r92, %r35;
	@%p14 bra 	$L__BB0_19;
	ld.param.u64 	%rd16, [_Z23MatrixMulKernel_col_majPdS_S_ii_param_2];
	mad.lo.s32 	%r93, %r35, %r5, %r6;
	cvta.to.global.u64 	%rd11, %rd16;
	mul.wide.s32 	%rd12, %r93, 8;
	add.s64 	%rd13, %rd11, %rd12;
	st.global.f64 	[%rd13], %fd71;
$L__BB0_19:
	ret;

}


// ===== COMPILED SASS (sm_100) =====

	.target	sm_100

	.elftype	@"ET_EXEC"


//--------------------- .note.nv.tkinfo           --------------------------
	.section	.note.nv.tkinfo,"",@"SHT_NOTE"
	.sectionflags	@"SHF_NOTE_NV_TKINFO"
	.tkinfo
        /*0018*/ 	.word	0x00000002
        /*0030*/ 	.string	""
        /*0030*/ 	.string	"ptxas"
        /*0030*/ 	.string	"Cuda compilation tools, release 13.0, V13.0.88"
        /*0030*/ 	.string	"Build cuda_13.0.r13.0/compiler.36424714_0"
        /*0030*/ 	.string	"-arch sm_100 -m 64 "



//--------------------- .note.nv.cuinfo           --------------------------
	.section	.note.nv.cuinfo,"",@"SHT_NOTE"
	.sectionflags	@"SHF_NOTE_NV_CUINFO"
        /*0018*/ 	.short	0x0002
        /*001a*/ 	.short	0x0064
        /*001c*/ 	.short	0x0082
	.zero		2


//--------------------- .nv.info                  --------------------------
	.section	.nv.info,"",@"SHT_CUDA_INFO"
	.align	4


	//----- nvinfo : EIATTR_REGCOUNT
	.align		4
        /*0000*/ 	.byte	0x04, 0x2f
        /*0002*/ 	.short	(.L_1 - .L_0)
	.align		4
.L_0:
        /*0004*/ 	.word	index@(_Z23MatrixMulKernel_col_majPdS_S_ii)
        /*0008*/ 	.word	0x00000020


	//----- nvinfo : EIATTR_FRAME_SIZE
	.align		4
.L_1:
        /*000c*/ 	.byte	0x04, 0x11
        /*000e*/ 	.short	(.L_3 - .L_2)
	.align		4
.L_2:
        /*0010*/ 	.word	index@(_Z23MatrixMulKernel_col_majPdS_S_ii)
        /*0014*/ 	.word	0x00000000


	//----- nvinfo : EIATTR_MIN_STACK_SIZE
	.align		4
.L_3:
        /*0018*/ 	.byte	0x04, 0x12
        /*001a*/ 	.short	(.L_5 - .L_4)
	.align		4
.L_4:
        /*001c*/ 	.word	index@(_Z23MatrixMulKernel_col_majPdS_S_ii)
        /*0020*/ 	.word	0x00000000
.L_5:


//--------------------- .nv.compat                --------------------------
	.section	.nv.compat,"",@"SHT_CUDA_COMPAT_INFO"
	.align	4
        /*0000*/ 	.byte	0x02, 0x09, 0x00, 0x00, 0x02, 0x02, 0x01, 0x00, 0x02, 0x05, 0x05, 0x00, 0x03, 0x07, 0x01, 0x01
        /*0010*/ 	.byte	0x02, 0x03, 0x00, 0x00, 0x02, 0x06, 0x01, 0x00, 0x04, 0x0b, 0x08, 0x00, 0x01, 0x00, 0x00, 0x00
        /*0020*/ 	.byte	0x00, 0x00, 0x00, 0x00


//--------------------- .nv.info._Z23MatrixMulKernel_col_majPdS_S_ii --------------------------
	.section	.nv.info._Z23MatrixMulKernel_col_majPdS_S_ii,"",@"SHT_CUDA_INFO"
	.sectionflags	@""
	.align	4


	//----- nvinfo : EIATTR_CUDA_API_VERSION
	.align		4
        /*0000*/ 	.byte	0x04, 0x37
        /*0002*/ 	.short	(.L_7 - .L_6)
.L_6:
        /*0004*/ 	.word	0x00000082


	//----- nvinfo : EIATTR_KPARAM_INFO
	.align		4
.L_7:
        /*0008*/ 	.byte	0x04, 0x17
        /*000a*/ 	.short	(.L_9 - .L_8)
.L_8:
        /*000c*/ 	.word	0x00000000
        /*0010*/ 	.short	0x0004
        /*0012*/ 	.short	0x001c
        /*0014*/ 	.byte	0x00, 0xf0, 0x11, 0x00


	//----- nvinfo : EIATTR_KPARAM_INFO
	.align		4
.L_9:
        /*0018*/ 	.byte	0x04, 0x17
        /*001a*/ 	.short	(.L_11 - .L_10)
.L_10:
        /*001c*/ 	.word	0x00000000
        /*0020*/ 	.short	0x0003
        /*0022*/ 	.short	0x0018
        /*0024*/ 	.byte	0x00, 0xf0, 0x11, 0x00


	//----- nvinfo : EIATTR_KPARAM_INFO
	.align		4
.L_11:
        /*0028*/ 	.byte	0x04, 0x17
        /*002a*/ 	.short	(.L_13 - .L_12)
.L_12:
        /*002c*/ 	.word	0x00000000
        /*0030*/ 	.short	0x0002
        /*0032*/ 	.short	0x0010
        /*0034*/ 	.byte	0x00, 0xf5, 0x21, 0x00


	//----- nvinfo : EIATTR_KPARAM_INFO
	.align		4
.L_13:
        /*0038*/ 	.byte	0x04, 0x17
        /*003a*/ 	.short	(.L_15 - .L_14)
.L_14:
        /*003c*/ 	.word	0x00000000
        /*0040*/ 	.short	0x0001
        /*0042*/ 	.short	0x0008
        /*0044*/ 	.byte	0x00, 0xf5, 0x21, 0x00


	//----- nvinfo : EIATTR_KPARAM_INFO
	.align		4
.L_15:
        /*0048*/ 	.byte	0x04, 0x17
        /*004a*/ 	.short	(.L_17 - .L_16)
.L_16:
        /*004c*/ 	.word	0x00000000
        /*0050*/ 	.short	0x0000
        /*0052*/ 	.short	0x0000
        /*0054*/ 	.byte	0x00, 0xf5, 0x21, 0x00


	//----- nvinfo : EIATTR_SPARSE_MMA_MASK
	.align		4
.L_17:
        /*0058*/ 	.byte	0x03, 0x50
        /*005a*/ 	.short	0x0000


	//----- nvinfo : EIATTR_MAXREG_COUNT
	.align		4
        /*005c*/ 	.byte	0x03, 0x1b
        /*005e*/ 	.short	0x00ff


	//----- nvinfo : EIATTR_NUM_BARRIERS
	.align		4
        /*0060*/ 	.byte	0x02, 0x4c
        /*0062*/ 	.byte	0x01
	.zero		1


	//----- nvinfo : EIATTR_MERCURY_ISA_VERSION
	.align		4
        /*0064*/ 	.byte	0x03, 0x5f
        /*0066*/ 	.short	0x0101


	//----- nvinfo : EIATTR_VRC_CTA_INIT_COUNT
	.align		4
        /*0068*/ 	.byte	0x02, 0x4a
	.zero		1
	.zero		1


	//----- nvinfo : EIATTR_EXIT_INSTR_OFFSETS
	.align		4
        /*006c*/ 	.byte	0x04, 0x1c
        /*006e*/ 	.short	(.L_19 - .L_18)


	//   ....[0]....
.L_18:
        /*0070*/ 	.word	0x00000c10


	//   ....[1]....
        /*0074*/ 	.word	0x00000c60


	//----- nvinfo : EIATTR_CRS_STACK_SIZE
	.align		4
.L_19:
        /*0078*/ 	.byte	0x04, 0x1e
        /*007a*/ 	.short	(.L_21 - .L_20)
.L_20:
        /*007c*/ 	.word	0x00000000


	//----- nvinfo : EIATTR_CBANK_PARAM_SIZE
	.align		4
.L_21:
        /*0080*/ 	.byte	0x03, 0x19
        /*0082*/ 	.short	0x0020


	//----- nvinfo : EIATTR_PARAM_CBANK
	.align		4
        /*0084*/ 	.byte	0x04, 0x0a
        /*0086*/ 	.short	(.L_23 - .L_22)
	.align		4
.L_22:
        /*0088*/ 	.word	index@(.nv.constant0._Z23MatrixMulKernel_col_majPdS_S_ii)
        /*008c*/ 	.short	0x0380
        /*008e*/ 	.short	0x0020


	//----- nvinfo : EIATTR_SW_WAR
	.align		4
.L_23:
        /*0090*/ 	.byte	0x04, 0x36
        /*0092*/ 	.short	(.L_25 - .L_24)
.L_24:
        /*0094*/ 	.word	0x00000008
.L_25:


//--------------------- .nv.callgraph             --------------------------
	.section	.nv.callgraph,"",@"SHT_CUDA_CALLGRAPH"
	.align	4
	.sectionentsize	8
	.align		4
        /*0000*/ 	.word	0x00000000
	.align		4
        /*0004*/ 	.word	0xffffffff
	.align		4
        /*0008*/ 	.word	0x00000000
	.align		4
        /*000c*/ 	.word	0xfffffffe
	.align		4
        /*0010*/ 	.word	0x00000000
	.align		4
        /*0014*/ 	.word	0xfffffffd
	.align		4
        /*0018*/ 	.word	0x00000000
	.align		4
        /*001c*/ 	.word	0xfffffffc


//--------------------- .text._Z23MatrixMulKernel_col_majPdS_S_ii --------------------------
	.section	.text._Z23MatrixMulKernel_col_majPdS_S_ii,"ax",@progbits
	.align	128
        .global         _Z23MatrixMulKernel_col_majPdS_S_ii
        .type           _Z23MatrixMulKernel_col_majPdS_S_ii,@function
        .size           _Z23MatrixMulKernel_col_majPdS_S_ii,(.L_x_10 - _Z23MatrixMulKernel_col_majPdS_S_ii)
        .other          _Z23MatrixMulKernel_col_majPdS_S_ii,@"STO_CUDA_ENTRY STV_DEFAULT"
_Z23MatrixMulKernel_col_majPdS_S_ii:
.text._Z23MatrixMulKernel_col_majPdS_S_ii:
[----:B------:R-:W-:Y:S08]  /*0000*/  LDC R1, c[0x0][0x37c] ;  /* 0x0000df00ff017b82 */ /* 0x000ff00000000800 */
[----:B------:R-:W0:Y:S01]  /*0010*/  LDC.64 R12, c[0x0][0x398] ;  /* 0x0000e600ff0c7b82 */ /* 0x000e220000000a00 */
[----:B------:R-:W-:Y:S01]  /*0020*/  UMOV UR4, 0x400 ;  /* 0x0000040000047882 */ /* 0x000fe20000000000 */
[----:B------:R-:W1:Y:S01]  /*0030*/  LDCU.64 UR8, c[0x0][0x358] ;  /* 0x00006b00ff0877ac */ /* 0x000e620008000a00 */
[----:B------:R-:W-:-:S05]  /*0040*/  CS2R R18, SRZ ;  /* 0x0000000000127805 */ /* 0x000fca000001ff00 */
[----:B------:R-:W2:Y:S08]  /*0050*/  S2UR UR5, SR_CgaCtaId ;  /* 0x00000000000579c3 */ /* 0x000eb00000008800 */
[----:B------:R-:W3:Y:S01]  /*0060*/  LDC R9, c[0x0][0x364] ;  /* 0x0000d900ff097b82 */ /* 0x000ee20000000800 */
[----:B0-----:R-:W-:-:S07]  /*0070*/  IABS R6, R13 ;  /* 0x0000000d00067213 */ /* 0x001fce0000000000 */
[----:B------:R-:W-:Y:S01]  /*0080*/  S2UR UR6, SR_CTAID.X ;  /* 0x00000000000679c3 */ /* 0x000fe20000002500 */
[----:B------:R-:W-:Y:S01]  /*0090*/  IADD3 R4, PT, PT, R12, -0x1, RZ ;  /* 0xffffffff0c047810 */ /* 0x000fe20007ffe0ff */
[----:B------:R-:W0:Y:S03]  /*00a0*/  I2F.RP R0, R6 ;  /* 0x0000000600007306 */ /* 0x000e260000209400 */
[----:B------:R-:W-:Y:S02]  /*00b0*/  IABS R7, R4 ;  /* 0x0000000400077213 */ /* 0x000fe40000000000 */
[-C--:B------:R-:W-:Y:S01]  /*00c0*/  LOP3.LUT R4, R4, R13.reuse, RZ, 0x3c, !PT ;  /* 0x0000000d04047212 */ /* 0x080fe200078e3cff */
[----:B--2---:R-:W-:Y:S01]  /*00d0*/  ULEA UR4, UR5, UR4, 0x18 ;  /* 0x0000000405047291 */ /* 0x004fe2000f8ec0ff */
[----:B------:R-:W3:Y:S02]  /*00e0*/  S2UR UR5, SR_CTAID.Y ;  /* 0x00000000000579c3 */ /* 0x000ee40000002600 */
[----:B------:R-:W-:Y:S01]  /*00f0*/  ISETP.GE.AND P0, PT, R4, RZ, PT ;  /* 0x000000ff0400720c */ /* 0x000fe20003f06270 */
[----:B------:R-:W-:-:S04]  /*0100*/  IMAD R4, R13, R13, RZ ;  /* 0x0000000d0d047224 */ /* 0x000fc800078e02ff */
[----:B------:R-:W-:Y:S01]  /*0110*/  IMAD.SHL.U32 R11, R4, 0x8, RZ ;  /* 0x00000008040b7824 */ /* 0x000fe200078e00ff */
[----:B------:R-:W2:Y:S01]  /*0120*/  LDC R15, c[0x0][0x360] ;  /* 0x0000d800ff0f7b82 */ /* 0x000ea20000000800 */
[----:B0-----:R-:W0:Y:S02]  /*0130*/  MUFU.RCP R0, R0 ;  /* 0x0000000000007308 */ /* 0x001e240000001000 */
[----:B------:R-:W-:Y:S02]  /*0140*/  VIADD R4, R11, UR4 ;  /* 0x000000040b047c36 */ /* 0x000fe40008000000 */
[----:B0-----:R-:W-:Y:S02]  /*0150*/  VIADD R2, R0, 0xffffffe ;  /* 0x0ffffffe00027836 */ /* 0x001fe40000000000 */
[----:B------:R-:W3:Y:S02]  /*0160*/  S2R R0, SR_TID.Y ;  /* 0x0000000000007919 */ /* 0x000ee40000002200 */
[----:B------:R0:W4:Y:S02]  /*0170*/  F2I.FTZ.U32.TRUNC.NTZ R3, R2 ;  /* 0x0000000200037305 */ /* 0x000124000021f000 */
[----:B0-----:R-:W-:-:S02]  /*0180*/  IMAD.MOV.U32 R2, RZ, RZ, RZ ;  /* 0x000000ffff027224 */ /* 0x001fc400078e00ff */
[----:B----4-:R-:W-:-:S04]  /*0190*/  IMAD.MOV R5, RZ, RZ, -R3 ;  /* 0x000000ffff057224 */ /* 0x010fc800078e0a03 */
[----:B------:R-:W-:-:S04]  /*01a0*/  IMAD R5, R5, R6, RZ ;  /* 0x0000000605057224 */ /* 0x000fc800078e02ff */
[----:B------:R-:W-:Y:S02]  /*01b0*/  IMAD.HI.U32 R3, R3, R5, R2 ;  /* 0x0000000503037227 */ /* 0x000fe400078e0002 */
[----:B------:R-:W2:Y:S02]  /*01c0*/  S2R R2, SR_TID.X ;  /* 0x0000000000027919 */ /* 0x000ea40000002100 */
[----:B------:R-:W-:Y:S02]  /*01d0*/  IMAD.MOV.U32 R5, RZ, RZ, R7 ;  /* 0x000000ffff057224 */ /* 0x000fe400078e0007 */
[----:B---3--:R-:W-:Y:S02]  /*01e0*/  IMAD R9, R9, UR5, R0 ;  /* 0x0000000509097c24 */ /* 0x008fe4000f8e0200 */
[----:B------:R-:W-:-:S05]  /*01f0*/  IMAD.HI.U32 R8, R3, R5, RZ ;  /* 0x0000000503087227 */ /* 0x000fca00078e00ff */
[----:B------:R-:W-:-:S05]  /*0200*/  IADD3 R3, PT, PT, -R8, RZ, RZ ;  /* 0x000000ff08037210 */ /* 0x000fca0007ffe1ff */
[----:B------:R-:W-:-:S05]  /*0210*/  IMAD R3, R6, R3, R5 ;  /* 0x0000000306037224 */ /* 0x000fca00078e0205 */
[----:B------:R-:W-:Y:S01]  /*0220*/  ISETP.GT.U32.AND P2, PT, R6, R3, PT ;  /* 0x000000030600720c */ /* 0x000fe20003f44070 */
[----:B--2---:R-:W-:-:S12]  /*0230*/  IMAD R10, R15, UR6, R2 ;  /* 0x000000060f0a7c24 */ /* 0x004fd8000f8e0202 */
[----:B------:R-:W-:Y:S02]  /*0240*/  @!P2 IMAD.IADD R3, R3, 0x1, -R6 ;  /* 0x000000010303a824 */ /* 0x000fe400078e0a06 */
[----:B------:R-:W-:Y:S01]  /*0250*/  @!P2 VIADD R8, R8, 0x1 ;  /* 0x000000010808a836 */ /* 0x000fe20000000000 */
[----:B------:R-:W-:Y:S02]  /*0260*/  ISETP.NE.AND P2, PT, R13, RZ, PT ;  /* 0x000000ff0d00720c */ /* 0x000fe40003f45270 */
[----:B------:R-:W-:Y:S01]  /*0270*/  ISETP.GE.U32.AND P1, PT, R3, R6, PT ;  /* 0x000000060300720c */ /* 0x000fe20003f26070 */
[----:B------:R-:W-:-:S05]  /*0280*/  IMAD R3, R0, R13, RZ ;  /* 0x0000000d00037224 */ /* 0x000fca00078e02ff */
[----:B------:R-:W-:-:S04]  /*0290*/  IADD3 R7, PT, PT, R3, R2, RZ ;  /* 0x0000000203077210 */ /* 0x000fc80007ffe0ff */
[C---:B------:R-:W-:Y:S02]  /*02a0*/  LEA R5, R7.reuse, UR4, 0x3 ;  /* 0x0000000407057c11 */ /* 0x040fe4000f8e18ff */
[----:B------:R-:W-:Y:S01]  /*02b0*/  LEA R6, R7, R4, 0x3 ;  /* 0x0000000407067211 */ /* 0x000fe200078e18ff */
[----:B------:R-:W-:Y:S02]  /*02c0*/  @P1 VIADD R8, R8, 0x1 ;  /* 0x0000000108081836 */ /* 0x000fe40000000000 */
[----:B------:R0:W-:Y:S02]  /*02d0*/  STS.64 [R5], RZ ;  /* 0x000000ff05007388 */ /* 0x0001e40000000a00 */
[----:B------:R-:W-:Y:S02]  /*02e0*/  IMAD.MOV.U32 R7, RZ, RZ, R8 ;  /* 0x000000ffff077224 */ /* 0x000fe400078e0008 */
[----:B------:R0:W-:Y:S03]  /*02f0*/  STS.64 [R6], RZ ;  /* 0x000000ff06007388 */ /* 0x0001e60000000a00 */
[----:B------:R-:W-:-:S02]  /*0300*/  @!P0 IADD3 R7, PT, PT, -R7, RZ, RZ ;  /* 0x000000ff07078210 */ /* 0x000fc40007ffe1ff */
[----:B------:R-:W-:-:S04]  /*0310*/  @!P2 LOP3.LUT R7, RZ, R13, RZ, 0x33, !PT ;  /* 0x0000000dff07a212 */ /* 0x000fc800078e33ff */
[----:B------:R-:W-:-:S13]  /*0320*/  ISETP.GE.AND P0, PT, R7, RZ, PT ;  /* 0x000000ff0700720c */ /* 0x000fda0003f06270 */
[----:B01----:R-:W-:Y:S05]  /*0330*/  @!P0 BRA `(.L_x_0) ;  /* 0x00000008002c8947 */ /* 0x003fea0003800000 */
[C---:B------:R-:W-:Y:S01]  /*0340*/  LOP3.LUT R20, R13.reuse, 0x7ffffff8, RZ, 0xc0, !PT ;  /* 0x7ffffff80d147812 */ /* 0x040fe200078ec0ff */
[----:B------:R-:W-:Y:S01]  /*0350*/  IMAD R22, R2, 0x8, R11 ;  /* 0x0000000802167824 */ /* 0x000fe200078e020b */
[C---:B------:R-:W-:Y:S02]  /*0360*/  LOP3.LUT R11, R13.reuse, 0x7, RZ, 0xc0, !PT ;  /* 0x000000070d0b7812 */ /* 0x040fe400078ec0ff */
[----:B------:R-:W-:Y:S02]  /*0370*/  CS2R R18, SRZ ;  /* 0x0000000000127805 */ /* 0x000fe4000001ff00 */
[----:B------:R-:W-:Y:S01]  /*0380*/  LOP3.LUT R21, R13, 0x3, RZ, 0xc0, !PT ;  /* 0x000000030d157812 */ /* 0x000fe200078ec0ff */
[----:B------:R-:W-:Y:S01]  /*0390*/  VIADD R22, R22, UR4 ;  /* 0x0000000416167c36 */ /* 0x000fe20008000000 */
[----:B------:R-:W-:Y:S01]  /*03a0*/  IADD3 R23, PT, PT, -R20, RZ, RZ ;  /* 0x000000ff14177210 */ /* 0x000fe20007ffe1ff */
[----:B------:R-:W-:-:S06]  /*03b0*/  UMOV UR4, URZ ;  /* 0x000000ff00047c82 */ /* 0x000fcc0008000000 */
.L_x_8:
[----:B0-----:R-:W0:Y:S01]  /*03c0*/  LDC.64 R12, c[0x0][0x398] ;  /* 0x0000e600ff0c7b82 */ /* 0x001e220000000a00 */
[----:B------:R-:W-:Y:S01]  /*03d0*/  BSSY.RECONVERGENT B0, `(.L_x_1) ;  /* 0x0000011000007945 */ /* 0x000fe20003800200 */
[----:B------:R-:W-:Y:S01]  /*03e0*/  ISETP.NE.AND P1, PT, R7, UR4, PT ;  /* 0x0000000407007c0c */ /* 0x000fe2000bf25270 */
[----:B0-----:R-:W-:-:S05]  /*03f0*/  IMAD R25, R13, UR4, R2 ;  /* 0x000000040d197c24 */ /* 0x001fca000f8e0202 */
[----:B------:R-:W-:-:S04]  /*0400*/  ISETP.GE.U32.AND P0, PT, R25, R12, PT ;  /* 0x0000000c1900720c */ /* 0x000fc80003f06070 */
[----:B------:R-:W-:-:S13]  /*0410*/  ISETP.GE.OR P0, PT, R9, R12, P0 ;  /* 0x0000000c0900720c */ /* 0x000fda0000706670 */
[----:B------:R-:W-:Y:S05]  /*0420*/  @P0 BRA `(.L_x_2) ;  /* 0x00000000002c0947 */ /* 0x000fea0003800000 */
[----:B------:R-:W0:Y:S01]  /*0430*/  LDC.64 R16, c[0x0][0x380] ;  /* 0x0000e000ff107b82 */ /* 0x000e220000000a00 */
[----:B------:R-:W-:Y:S02]  /*0440*/  IMAD R27, R13, UR4, R0 ;  /* 0x000000040d1b7c24 */ /* 0x000fe4000f8e0200 */
[-C--:B------:R-:W-:Y:S02]  /*0450*/  IMAD R25, R9, R12.reuse, R25 ;  /* 0x0000000c09197224 */ /* 0x080fe400078e0219 */
[----:B------:R-:W-:-:S03]  /*0460*/  IMAD R27, R27, R12, R10 ;  /* 0x0000000c1b1b7224 */ /* 0x000fc600078e020a */
[----:B------:R-:W1:Y:S01]  /*0470*/  LDC.64 R14, c[0x0][0x388] ;  /* 0x0000e200ff0e7b82 */ /* 0x000e620000000a00 */
[----:B0-----:R-:W-:-:S06]  /*0480*/  IMAD.WIDE R16, R25, 0x8, R16 ;  /* 0x0000000819107825 */ /* 0x001fcc00078e0210 */
[----:B------:R-:W2:Y:S01]  /*0490*/  LDG.E.64 R16, desc[UR8][R16.64] ;  /* 0x0000000810107981 */ /* 0x000ea2000c1e1b00 */
[----:B-1----:R-:W-:-:S06]  /*04a0*/  IMAD.WIDE R14, R27, 0x8, R14 ;  /* 0x000000081b0e7825 */ /* 0x002fcc00078e020e */
[----:B------:R-:W3:Y:S04]  /*04b0*/  LDG.E.64 R14, desc[UR8][R14.64] ;  /* 0x000000080e0e7981 */ /* 0x000ee8000c1e1b00 */
[----:B--2---:R0:W-:Y:S04]  /*04c0*/  STS.64 [R5], R16 ;  /* 0x0000001005007388 */ /* 0x0041e80000000a00 */
[----:B---3--:R0:W-:Y:S02]  /*04d0*/  STS.64 [R6], R14 ;  /* 0x0000000e06007388 */ /* 0x0081e40000000a00 */
.L_x_2:
[----:B------:R-:W-:Y:S05]  /*04e0*/  BSYNC.RECONVERGENT B0 ;  /* 0x0000000000007941 */ /* 0x000fea0003800200 */
.L_x_1:
[----:B------:R-:W-:Y:S01]  /*04f0*/  BAR.SYNC.DEFER_BLOCKING 0x0 ;  /* 0x0000000000007b1d */ /* 0x000fe20000010000 */
[----:B------:R-:W-:Y:S01]  /*0500*/  ISETP.GE.AND P0, PT, R13, 0x1, PT ;  /* 0x000000010d00780c */ /* 0x000fe20003f06270 */
[----:B------:R-:W-:-:S12]  /*0510*/  UIADD3 UR4, UPT, UPT, UR4, 0x1, URZ ;  /* 0x0000000104047890 */ /* 0x000fd8000fffe0ff */
[----:B------:R-:W-:Y:S05]  /*0520*/  @!P0 BRA `(.L_x_3) ;  /* 0x0000000400a88947 */ /* 0x000fea0003800000 */
[----:B------:R-:W-:Y:S01]  /*0530*/  ISETP.GE.U32.AND P0, PT, R13, 0x8, PT ;  /* 0x000000080d00780c */ /* 0x000fe20003f06070 */
[----:B------:R-:W-:-:S12]  /*0540*/  IMAD.MOV.U32 R8, RZ, RZ, RZ ;  /* 0x000000ffff087224 */ /* 0x000fd800078e00ff */
[----:B------:R-:W-:Y:S05]  /*0550*/  @!P0 BRA `(.L_x_4) ;  /* 0x0000000000b08947 */ /* 0x000fea0003800000 */
[----:B------:R-:W1:Y:S01]  /*0560*/  S2UR UR6, SR_CgaCtaId ;  /* 0x00000000000679c3 */ /* 0x000e620000008800 */
[----:B------:R-:W-:Y:S01]  /*0570*/  UMOV UR5, 0x400 ;  /* 0x0000040000057882 */ /* 0x000fe20000000000 */
[----:B------:R-:W-:Y:S01]  /*0580*/  IMAD.MOV.U32 R8, RZ, RZ, R22 ;  /* 0x000000ffff087224 */ /* 0x000fe200078e0016 */
[----:B------:R-:W-:Y:S01]  /*0590*/  MOV R25, R23 ;  /* 0x0000001700197202 */ /* 0x000fe20000000f00 */
[----:B-1----:R-:W-:-:S06]  /*05a0*/  ULEA UR5, UR6, UR5, 0x18 ;  /* 0x0000000506057291 */ /* 0x002fcc000f8ec0ff */
[----:B------:R-:W-:-:S05]  /*05b0*/  LEA R24, R3, UR5, 0x3 ;  /* 0x0000000503187c11 */ /* 0x000fca000f8e18ff */
[----:B------:R-:W-:-:S07]  /*05c0*/  VIADD R24, R24, 0x20 ;  /* 0x0000002018187836 */ /* 0x000fce0000000000 */
.L_x_5:
[----:B0-----:R-:W-:Y:S01]  /*05d0*/  LDS.64 R16, [R24+-0x20] ;  /* 0xffffe00018107984 */ /* 0x001fe20000000a00 */
[----:B------:R-:W-:Y:S01]  /*05e0*/  IMAD R26, R13, 0x8, R8 ;  /* 0x000000080d1a7824 */ /* 0x000fe200078e0208 */
[----:B------:R-:W-:Y:S02]  /*05f0*/  IADD3 R25, PT, PT, R25, 0x8, RZ ;  /* 0x0000000819197810 */ /* 0x000fe40007ffe0ff */
[----:B------:R0:W1:Y:S02]  /*0600*/  LDS.64 R14, [R8] ;  /* 0x00000000080e7984 */ /* 0x0000640000000a00 */
[----:B------:R-:W-:Y:S02]  /*0610*/  LEA R28, R13, R26, 0x3 ;  /* 0x0000001a0d1c7211 */ /* 0x000fe400078e18ff */
[----:B------:R-:W-:-:S03]  /*0620*/  ISETP.NE.AND P0, PT, R25, RZ, PT ;  /* 0x000000ff1900720c */ /* 0x000fc60003f05270 */
[C---:B------:R-:W-:Y:S02]  /*0630*/  IMAD R27, R13.reuse, 0x8, R28 ;  /* 0x000000080d1b7824 */ /* 0x040fe400078e021c */
[C---:B0-----:R-:W-:Y:S02]  /*0640*/  IMAD R8, R13.reuse, 0x40, R8 ;  /* 0x000000400d087824 */ /* 0x041fe400078e0208 */
[C---:B------:R-:W-:Y:S01]  /*0650*/  IMAD R29, R13.reuse, 0x8, R27 ;  /* 0x000000080d1d7824 */ /* 0x040fe200078e021b */
[----:B-1----:R-:W-:Y:S01]  /*0660*/  DFMA R14, R16, R14, R18 ;  /* 0x0000000e100e722b */ /* 0x002fe20000000012 */
[----:B------:R-:W-:Y:S04]  /*0670*/  LDS.64 R16, [R24+-0x18] ;  /* 0xffffe80018107984 */ /* 0x000fe80000000a00 */
[----:B------:R0:W1:Y:S02]  /*0680*/  LDS.64 R18, [R26] ;  /* 0x000000001a127984 */ /* 0x0000640000000a00 */
[C---:B0-----:R-:W-:Y:S01]  /*0690*/  LEA R26, R13.reuse, R29, 0x3 ;  /* 0x0000001d0d1a7211 */ /* 0x041fe200078e18ff */
[----:B-1----:R-:W-:Y:S01]  /*06a0*/  DFMA R16, R16, R18, R14 ;  /* 0x000000121010722b */ /* 0x002fe2000000000e */
[----:B------:R-:W-:Y:S04]  /*06b0*/  LDS.64 R18, [R24+-0x10] ;  /* 0xfffff00018127984 */ /* 0x000fe80000000a00 */
[----:B------:R0:W1:Y:S02]  /*06c0*/  LDS.64 R14, [R28] ;  /* 0x000000001c0e7984 */ /* 0x0000640000000a00 */
[C---:B0-----:R-:W-:Y:S01]  /*06d0*/  IMAD R28, R13.reuse, 0x8, R26 ;  /* 0x000000080d1c7824 */ /* 0x041fe200078e021a */
[----:B-1----:R-:W-:Y:S01]  /*06e0*/  DFMA R16, R18, R14, R16 ;  /* 0x0000000e1210722b */ /* 0x002fe20000000010 */
[----:B------:R-:W-:Y:S04]  /*06f0*/  LDS.64 R14, [R24+-0x8] ;  /* 0xfffff800180e7984 */ /* 0x000fe80000000a00 */
[----:B------:R0:W1:Y:S02]  /*0700*/  LDS.64 R18, [R27] ;  /* 0x000000001b127984 */ /* 0x0000640000000a00 */
[----:B0-----:R-:W-:Y:S01]  /*0710*/  IMAD R27, R13, 0x8, R28 ;  /* 0x000000080d1b7824 */ /* 0x001fe200078e021c */
[----:B-1----:R-:W-:Y:S01]  /*0720*/  DFMA R18, R14, R18, R16 ;  /* 0x000000120e12722b */ /* 0x002fe20000000010 */
[----:B------:R-:W-:Y:S04]  /*0730*/  LDS.64 R14, [R24] ;  /* 0x00000000180e7984 */ /* 0x000fe80000000a00 */
[----:B------:R-:W0:Y:S03]  /*0740*/  LDS.64 R16, [R29] ;  /* 0x000000001d107984 */ /* 0x000e260000000a00 */
[----:B0-----:R-:W-:Y:S01]  /*0750*/  DFMA R16, R14, R16, R18 ;  /* 0x000000100e10722b */ /* 0x001fe20000000012 */
[----:B------:R-:W-:Y:S04]  /*0760*/  LDS.64 R14, [R24+0x8] ;  /* 0x00000800180e7984 */ /* 0x000fe80000000a00 */
[----:B------:R-:W0:Y:S03]  /*0770*/  LDS.64 R18, [R26] ;  /* 0x000000001a127984 */ /* 0x000e260000000a00 */
[----:B0-----:R-:W-:Y:S01]  /*0780*/  DFMA R18, R14, R18, R16 ;  /* 0x000000120e12722b */ /* 0x001fe20000000010 */
[----:B------:R-:W-:Y:S04]  /*0790*/  LDS.64 R14, [R24+0x10] ;  /* 0x00001000180e7984 */ /* 0x000fe80000000a00 */
[----:B------:R-:W0:Y:S03]  /*07a0*/  LDS.64 R16, [R28] ;  /* 0x000000001c107984 */ /* 0x000e260000000a00 */
[----:B0-----:R-:W-:Y:S01]  /*07b0*/  DFMA R16, R14, R16, R18 ;  /* 0x000000100e10722b */ /* 0x001fe20000000012 */
[----:B------:R0:W-:Y:S04]  /*07c0*/  LDS.64 R14, [R24+0x18] ;  /* 0x00001800180e7984 */ /* 0x0001e80000000a00 */
[----:B------:R-:W1:Y:S01]  /*07d0*/  LDS.64 R18, [R27] ;  /* 0x000000001b127984 */ /* 0x000e620000000a00 */
[----:B0-----:R-:W-:-:S02]  /*07e0*/  IADD3 R24, PT, PT, R24, 0x40, RZ ;  /* 0x0000004018187810 */ /* 0x001fc40007ffe0ff */
[----:B-1----:R-:W-:Y:S01]  /*07f0*/  DFMA R18, R14, R18, R16 ;  /* 0x000000120e12722b */ /* 0x002fe20000000010 */
[----:B------:R-:W-:Y:S10]  /*0800*/  @P0 BRA `(.L_x_5) ;  /* 0xfffffffc00700947 */ /* 0x000ff4000383ffff */
[----:B------:R-:W-:-:S07]  /*0810*/  IMAD.MOV.U32 R8, RZ, RZ, R20 ;  /* 0x000000ffff087224 */ /* 0x000fce00078e0014 */
.L_x_4:
[----:B------:R-:W-:-:S13]  /*0820*/  ISETP.NE.AND P0, PT, R11, RZ, PT ;  /* 0x000000ff0b00720c */ /* 0x000fda0003f05270 */
[----:B------:R-:W-:Y:S05]  /*0830*/  @!P0 BRA `(.L_x_3) ;  /* 0x0000000000e48947 */ /* 0x000fea0003800000 */
[----:B0-----:R-:W-:Y:S02]  /*0840*/  IADD3 R14, PT, PT, R11, -0x1, RZ ;  /* 0xffffffff0b0e7810 */ /* 0x001fe40007ffe0ff */
[----:B------:R-:W-:Y:S02]  /*0850*/  ISETP.NE.AND P2, PT, R21, RZ, PT ;  /* 0x000000ff1500720c */ /* 0x000fe40003f45270 */
[----:B------:R-:W-:-:S13]  /*0860*/  ISETP.GE.U32.AND P0, PT, R14, 0x3, PT ;  /* 0x000000030e00780c */ /* 0x000fda0003f06070 */
[----:B------:R-:W-:Y:S05]  /*0870*/  @!P0 BRA `(.L_x_6) ;  /* 0x00000000005c8947 */ /* 0x000fea0003800000 */
[----:B------:R-:W0:Y:S01]  /*0880*/  S2UR UR6, SR_CgaCtaId ;  /* 0x00000000000679c3 */ /* 0x000e220000008800 */
[----:B------:R-:W-:Y:S01]  /*0890*/  UMOV UR5, 0x400 ;  /* 0x0000040000057882 */ /* 0x000fe20000000000 */
[C---:B------:R-:W-:Y:S02]  /*08a0*/  IMAD R15, R8.reuse, R13, R2 ;  /* 0x0000000d080f7224 */ /* 0x040fe400078e0202 */
[----:B------:R-:W-:Y:S01]  /*08b0*/  IMAD.IADD R24, R3, 0x1, R8 ;  /* 0x0000000103187824 */ /* 0x000fe200078e0208 */
[----:B------:R-:W-:Y:S02]  /*08c0*/  IADD3 R8, PT, PT, R8, 0x4, RZ ;  /* 0x0000000408087810 */ /* 0x000fe40007ffe0ff */
[----:B------:R-:W-:-:S05]  /*08d0*/  LEA R25, R15, R4, 0x3 ;  /* 0x000000040f197211 */ /* 0x000fca00078e18ff */
[----:B------:R-:W-:Y:S01]  /*08e0*/  LDS.64 R16, [R25] ;  /* 0x0000000019107984 */ /* 0x000fe20000000a00 */
[----:B------:R-:W-:-:S05]  /*08f0*/  IMAD R28, R13, 0x8, R25 ;  /* 0x000000080d1c7824 */ /* 0x000fca00078e0219 */
[----:B------:R-:W-:-:S05]  /*0900*/  LEA R26, R13, R28, 0x3 ;  /* 0x0000001c0d1a7211 */ /* 0x000fca00078e18ff */
[----:B------:R-:W-:Y:S01]  /*0910*/  IMAD R27, R13, 0x8, R26 ;  /* 0x000000080d1b7824 */ /* 0x000fe200078e021a */
[----:B0-----:R-:W-:-:S06]  /*0920*/  ULEA UR5, UR6, UR5, 0x18 ;  /* 0x0000000506057291 */ /* 0x001fcc000f8ec0ff */
[----:B------:R-:W-:-:S05]  /*0930*/  LEA R24, R24, UR5, 0x3 ;  /* 0x0000000518187c11 */ /* 0x000fca000f8e18ff */
[----:B------:R-:W0:Y:S02]  /*0940*/  LDS.64 R14, [R24] ;  /* 0x00000000180e7984 */ /* 0x000e240000000a00 */
[----:B0-----:R-:W-:Y:S02]  /*0950*/  DFMA R16, R14, R16, R18 ;  /* 0x000000100e10722b */ /* 0x001fe40000000012 */
[----:B------:R-:W-:Y:S04]  /*0960*/  LDS.64 R14, [R24+0x8] ;  /* 0x00000800180e7984 */ /* 0x000fe80000000a00 */
[----:B------:R-:W0:Y:S02]  /*0970*/  LDS.64 R18, [R28] ;  /* 0x000000001c127984 */ /* 0x000e240000000a00 */
[----:B0-----:R-:W-:-:S02]  /*0980*/  DFMA R18, R14, R18, R16 ;  /* 0x000000120e12722b */ /* 0x001fc40000000010 */
[----:B------:R-:W-:Y:S04]  /*0990*/  LDS.64 R16, [R24+0x10] ;  /* 0x0000100018107984 */ /* 0x000fe80000000a00 */
[----:B------:R-:W0:Y:S02]  /*09a0*/  LDS.64 R14, [R26] ;  /* 0x000000001a0e7984 */ /* 0x000e240000000a00 */
[----:B0-----:R-:W-:Y:S02]  /*09b0*/  DFMA R18, R16, R14, R18 ;  /* 0x0000000e1012722b */ /* 0x001fe40000000012 */
[----:B------:R-:W-:Y:S04]  /*09c0*/  LDS.64 R16, [R24+0x18] ;  /* 0x0000180018107984 */ /* 0x000fe80000000a00 */
[----:B------:R-:W0:Y:S02]  /*09d0*/  LDS.64 R14, [R27] ;  /* 0x000000001b0e7984 */ /* 0x000e240000000a00 */
[----:B0-----:R-:W-:-:S11]  /*09e0*/  DFMA R18, R16, R14, R18 ;  /* 0x0000000e1012722b */ /* 0x001fd60000000012 */
.L_x_6:
[----:B------:R-:W-:Y:S05]  /*09f0*/  @!P2 BRA `(.L_x_3) ;  /* 0x000000000074a947 */ /* 0x000fea0003800000 */
[----:B------:R-:W-:Y:S02]  /*0a00*/  ISETP.NE.AND P0, PT, R21, 0x1, PT ;  /* 0x000000011500780c */ /* 0x000fe40003f05270 */
[----:B------:R-:W-:-:S11]  /*0a10*/  LOP3.LUT P2, RZ, R13, 0x1, RZ, 0xc0, !PT ;  /* 0x000000010dff7812 */ /* 0x000fd6000784c0ff */
        /* <DEDUP_REMOVED lines=8> */
[----:B------:R-:W-:Y:S01]  /*0aa0*/  IMAD R25, R13, 0x8, R26 ;  /* 0x000000080d197824 */ /* 0x000fe200078e021a */
[----:B0-----:R-:W-:-:S06]  /*0ab0*/  ULEA UR5, UR6, UR5, 0x18 ;  /* 0x0000000506057291 */ /* 0x001fcc000f8ec0ff */
[----:B------:R-:W-:-:S05]  /*0ac0*/  LEA R24, R14, UR5, 0x3 ;  /* 0x000000050e187c11 */ /* 0x000fca000f8e18ff */
[----:B------:R-:W0:Y:S02]  /*0ad0*/  LDS.64 R14, [R24] ;  /* 0x00000000180e7984 */ /* 0x000e240000000a00 */
[----:B0-----:R-:W-:Y:S02]  /*0ae0*/  DFMA R16, R14, R16, R18 ;  /* 0x000000100e10722b */ /* 0x001fe40000000012 */
[----:B------:R-:W-:Y:S04]  /*0af0*/  LDS.64 R14, [R24+0x8] ;  /* 0x00000800180e7984 */ /* 0x000fe80000000a00 */
[----:B------:R-:W0:Y:S02]  /*0b00*/  LDS.64 R18, [R25] ;  /* 0x0000000019127984 */ /* 0x000e240000000a00 */
[----:B0-----:R-:W-:-:S11]  /*0b10*/  DFMA R18, R14, R18, R16 ;  /* 0x000000120e12722b */ /* 0x001fd60000000010 */
.L_x_7:
[----:B------:R-:W-:Y:S05]  /*0b20*/  @!P2 BRA `(.L_x_3) ;  /* 0x000000000028a947 */ /* 0x000fea0003800000 */
[----:B------:R-:W0:Y:S01]  /*0b30*/  S2UR UR6, SR_CgaCtaId ;  /* 0x00000000000679c3 */ /* 0x000e220000008800 */
[----:B------:R-:W-:Y:S01]  /*0b40*/  UMOV UR5, 0x400 ;  /* 0x0000040000057882 */ /* 0x000fe20000000000 */
[----:B------:R-:W-:Y:S02]  /*0b50*/  IMAD R13, R8, R13, R2 ;  /* 0x0000000d080d7224 */ /* 0x000fe400078e0202 */
[----:B------:R-:W-:-:S03]  /*0b60*/  IMAD.IADD R8, R3, 0x1, R8 ;  /* 0x0000000103087824 */ /* 0x000fc600078e0208 */
[----:B------:R-:W-:-:S05]  /*0b70*/  LEA R13, R13, R4, 0x3 ;  /* 0x000000040d0d7211 */ /* 0x000fca00078e18ff */
[----:B------:R-:W-:Y:S01]  /*0b80*/  LDS.64 R14, [R13] ;  /* 0x000000000d0e7984 */ /* 0x000fe20000000a00 */
[----:B0-----:R-:W-:-:S06]  /*0b90*/  ULEA UR5, UR6, UR5, 0x18 ;  /* 0x0000000506057291 */ /* 0x001fcc000f8ec0ff */
[----:B------:R-:W-:-:S05]  /*0ba0*/  LEA R8, R8, UR5, 0x3 ;  /* 0x0000000508087c11 */ /* 0x000fca000f8e18ff */
[----:B------:R-:W0:Y:S02]  /*0bb0*/  LDS.64 R16, [R8] ;  /* 0x0000000008107984 */ /* 0x000e240000000a00 */
[----:B0-----:R-:W-:-:S11]  /*0bc0*/  DFMA R18, R16, R14, R18 ;  /* 0x0000000e1012722b */ /* 0x001fd60000000012 */
.L_x_3:
[----:B------:R-:W-:Y:S06]  /*0bd0*/  BAR.SYNC.DEFER_BLOCKING 0x0 ;  /* 0x0000000000007b1d */ /* 0x000fec0000010000 */
[----:B------:R-:W-:Y:S05]  /*0be0*/  @P1 BRA `(.L_x_8) ;  /* 0xfffffff400f41947 */ /* 0x000fea000383ffff */
.L_x_0:
[----:B------:R-:W-:-:S04]  /*0bf0*/  VIMNMX R3, PT, PT, R9, R10, !PT ;  /* 0x0000000a09037248 */ /* 0x000fc80007fe0100 */
[----:B------:R-:W-:-:S13]  /*0c00*/  ISETP.GE.AND P0, PT, R3, R12, PT ;  /* 0x0000000c0300720c */ /* 0x000fda0003f06270 */
[----:B------:R-:W-:Y:S05]  /*0c10*/  @P0 EXIT ;  /* 0x000000000000094d */ /* 0x000fea0003800000 */
[----:B------:R-:W1:Y:S01]  /*0c20*/  LDC.64 R2, c[0x0][0x390] ;  /* 0x0000e400ff027b82 */ /* 0x000e620000000a00 */
[----:B------:R-:W-:-:S04]  /*0c30*/  IMAD R9, R9, R12, R10 ;  /* 0x0000000c09097224 */ /* 0x000fc800078e020a */
[----:B-1----:R-:W-:-:S05]  /*0c40*/  IMAD.WIDE R2, R9, 0x8, R2 ;  /* 0x0000000809027825 */ /* 0x002fca00078e0202 */
[----:B------:R-:W-:Y:S01]  /*0c50*/  STG.E.64 desc[UR8][R2.64], R18 ;  /* 0x0000001202007986 */ /* 0x000fe2000c101b08 */
[----:B------:R-:W-:Y:S05]  /*0c60*/  EXIT ;  /* 0x000000000000794d */ /* 0x000fea0003800000 */
.L_x_9:
[----:B------:R-:W-:-:S00]  /*0c70*/  BRA `(.L_x_9) ;  /* 0xfffffffc00fc7947 */ /* 0x000fc0000383ffff */
[----:B------:R-:W-:-:S00]  /*0c80*/  NOP ;  /* 0x0000000000007918 */ /* 0x000fc00000000000 */
[----:B------:R-:W-:-:S00]  /*0c90*/  NOP ;  /* 0x0000000000007918 */ /* 0x000fc00000000000 */
[----:B------:R-:W-:-:S00]  /*0ca0*/  NOP ;  /* 0x0000000000007918 */ /* 0x000fc00000000000 */
[----:B------:R-:W-:-:S00]  /*0cb0*/  NOP ;  /* 0x0000000000007918 */ /* 0x000fc00000000000 */
[----:B------:R-:W-:-:S00]  /*0cc0*/  NOP ;  /* 0x0000000000007918 */ /* 0x000fc00000000000 */
[----:B------:R-:W-:-:S00]  /*0cd0*/  NOP ;  /* 0x0000000000007918 */ /* 0x000fc00000000000 */
[----:B------:R-:W-:-:S00]  /*0ce0*/  NOP ;  /* 0x0000000000007918 */ /* 0x000fc00000000000 */
[----:B------:R-:W-:-:S00]  /*0cf0*/  NOP ;  /* 0x0000000000007918 */ /* 0x000fc00000000000 */
.L_x_10:


//--------------------- .nv.shared._Z23MatrixMulKernel_col_majPdS_S_ii --------------------------
	.section	.nv.shared._Z23MatrixMulKernel_col_majPdS_S_ii,"aw",@nobits
	.sectionflags	@""
	.align	16
	.zero		1024


//--------------------- .nv.shared.reserved.0     --------------------------
	.section	.nv.shared.reserved.0,"aw",@nobits
	.weak		__nv_reservedSMEM_offset_0_alias
	.size		__nv_reservedSMEM_offset_0_alias, 0, 64
	.other		__nv_reservedSMEM_offset_0_alias,@"STO_CUDA_RESERVED_SHARED STV_DEFAULT"
__nv_reservedSMEM_offset_0_alias:
	.zero		0
	.zero		64


//--------------------- .nv.constant0._Z23MatrixMulKernel_col_majPdS_S_ii --------------------------
	.section	.nv.constant0._Z23MatrixMulKernel_col_majPdS_S_ii,"a",@progbits
	.sectionflags	@""
	.align	4
.nv.constant0._Z23MatrixMulKernel_col_majPdS_S_ii:
	.zero		928


//--------------------- SYMBOLS --------------------------

	.type		.nv.reservedSmem.offset0,@object
	.size		.nv.reservedSmem.offset0,0x4
	.type		.nv.reservedSmem.cap,@object
	.size		.nv.reservedSmem.cap,0x4
